//
// Generated by NVIDIA NVVM Compiler
//
// Compiler Build ID: CL-36424714
// Cuda compilation tools, release 13.0, V13.0.88
// Based on NVVM 20.0.0
//

.version 9.0
.target sm_100
.address_size 64

	// .globl	attention_scores_backward_kernel

.visible .entry attention_scores_backward_kernel(
	.param .u64 .ptr .align 1 attention_scores_backward_kernel_param_0,
	.param .u64 .ptr .align 1 attention_scores_backward_kernel_param_1,
	.param .u64 .ptr .align 1 attention_scores_backward_kernel_param_2,
	.param .u64 .ptr .align 1 attention_scores_backward_kernel_param_3,
	.param .u64 .ptr .align 1 attention_scores_backward_kernel_param_4,
	.param .u32 attention_scores_backward_kernel_param_5,
	.param .u32 attention_scores_backward_kernel_param_6,
	.param .u32 attention_scores_backward_kernel_param_7,
	.param .u32 attention_scores_backward_kernel_param_8
)
{
	.reg .pred 	%p<11>;
	.reg .b32 	%r<44>;
	.reg .b32 	%f<92>;
	.reg .b64 	%rd<69>;

	ld.param.u64 	%rd21, [attention_scores_backward_kernel_param_0];
	ld.param.u64 	%rd24, [attention_scores_backward_kernel_param_1];
	ld.param.u64 	%rd22, [attention_scores_backward_kernel_param_2];
	ld.param.u64 	%rd25, [attention_scores_backward_kernel_param_3];
	ld.param.u64 	%rd23, [attention_scores_backward_kernel_param_4];
	ld.param.u32 	%r16, [attention_scores_backward_kernel_param_5];
	ld.param.u32 	%r13, [attention_scores_backward_kernel_param_6];
	ld.param.u32 	%r14, [attention_scores_backward_kernel_param_7];
	ld.param.u32 	%r15, [attention_scores_backward_kernel_param_8];
	cvta.to.global.u64 	%rd1, %rd23;
	cvta.to.global.u64 	%rd2, %rd24;
	cvta.to.global.u64 	%rd3, %rd25;
	cvta.to.global.u64 	%rd4, %rd22;
	mov.u32 	%r17, %ctaid.x;
	mov.u32 	%r18, %ntid.x;
	mov.u32 	%r19, %tid.x;
	mad.lo.s32 	%r1, %r17, %r18, %r19;
	mul.lo.s32 	%r20, %r13, %r16;
	mul.lo.s32 	%r21, %r20, %r14;
	mul.lo.s32 	%r22, %r21, %r14;
	setp.ge.s32 	%p1, %r1, %r22;
	@%p1 bra 	$L__BB0_13;
	cvta.to.global.u64 	%rd26, %rd21;
	div.s32 	%r23, %r1, %r14;
	mul.lo.s32 	%r24, %r23, %r14;
	sub.s32 	%r25, %r1, %r24;
	rem.s32 	%r26, %r23, %r14;
	mul.lo.s32 	%r27, %r14, %r14;
	div.s32 	%r28, %r1, %r27;
	rem.s32 	%r29, %r28, %r13;
	mul.lo.s32 	%r30, %r27, %r13;
	div.s32 	%r31, %r1, %r30;
	mad.lo.s32 	%r32, %r31, %r13, %r29;
	mul.lo.s32 	%r33, %r15, %r14;
	mul.lo.s32 	%r34, %r33, %r32;
	cvt.s64.s32 	%rd27, %r34;
	mul.lo.s32 	%r35, %r26, %r15;
	cvt.s64.s32 	%rd28, %r35;
	add.s64 	%rd5, %rd27, %rd28;
	mul.lo.s32 	%r36, %r25, %r15;
	cvt.s64.s32 	%rd29, %r36;
	add.s64 	%rd6, %rd27, %rd29;
	mul.wide.s32 	%rd30, %r1, 4;
	add.s64 	%rd31, %rd26, %rd30;
	ld.global.nc.f32 	%f1, [%rd31];
	setp.lt.s32 	%p2, %r15, 1;
	@%p2 bra 	$L__BB0_13;
	setp.lt.u32 	%p3, %r15, 8;
	mov.b32 	%r42, 0;
	@%p3 bra 	$L__BB0_5;
	and.b32  	%r42, %r15, 2147483640;
	neg.s32 	%r40, %r42;
	shl.b64 	%rd32, %rd5, 2;
	add.s64 	%rd33, %rd32, 16;
	add.s64 	%rd68, %rd2, %rd33;
	add.s64 	%rd67, %rd3, %rd33;
	shl.b64 	%rd34, %rd6, 2;
	add.s64 	%rd35, %rd34, 16;
	add.s64 	%rd66, %rd4, %rd35;
	add.s64 	%rd65, %rd1, %rd35;
$L__BB0_4:
	.pragma "nounroll";
	ld.global.nc.f32 	%f2, [%rd66+-16];
	mul.f32 	%f3, %f1, %f2;
	atom.global.add.f32 	%f4, [%rd67+-16], %f3;
	ld.global.nc.f32 	%f5, [%rd68+-16];
	mul.f32 	%f6, %f1, %f5;
	atom.global.add.f32 	%f7, [%rd65+-16], %f6;
	ld.global.nc.f32 	%f8, [%rd66+-12];
	mul.f32 	%f9, %f1, %f8;
	atom.global.add.f32 	%f10, [%rd67+-12], %f9;
	ld.global.nc.f32 	%f11, [%rd68+-12];
	mul.f32 	%f12, %f1, %f11;
	atom.global.add.f32 	%f13, [%rd65+-12], %f12;
	ld.global.nc.f32 	%f14, [%rd66+-8];
	mul.f32 	%f15, %f1, %f14;
	atom.global.add.f32 	%f16, [%rd67+-8], %f15;
	ld.global.nc.f32 	%f17, [%rd68+-8];
	mul.f32 	%f18, %f1, %f17;
	atom.global.add.f32 	%f19, [%rd65+-8], %f18;
	ld.global.nc.f32 	%f20, [%rd66+-4];
	mul.f32 	%f21, %f1, %f20;
	atom.global.add.f32 	%f22, [%rd67+-4], %f21;
	ld.global.nc.f32 	%f23, [%rd68+-4];
	mul.f32 	%f24, %f1, %f23;
	atom.global.add.f32 	%f25, [%rd65+-4], %f24;
	ld.global.nc.f32 	%f26, [%rd66];
	mul.f32 	%f27, %f1, %f26;
	atom.global.add.f32 	%f28, [%rd67], %f27;
	ld.global.nc.f32 	%f29, [%rd68];
	mul.f32 	%f30, %f1, %f29;
	atom.global.add.f32 	%f31, [%rd65], %f30;
	ld.global.nc.f32 	%f32, [%rd66+4];
	mul.f32 	%f33, %f1, %f32;
	atom.global.add.f32 	%f34, [%rd67+4], %f33;
	ld.global.nc.f32 	%f35, [%rd68+4];
	mul.f32 	%f36, %f1, %f35;
	atom.global.add.f32 	%f37, [%rd65+4], %f36;
	ld.global.nc.f32 	%f38, [%rd66+8];
	mul.f32 	%f39, %f1, %f38;
	atom.global.add.f32 	%f40, [%rd67+8], %f39;
	ld.global.nc.f32 	%f41, [%rd68+8];
	mul.f32 	%f42, %f1, %f41;
	atom.global.add.f32 	%f43, [%rd65+8], %f42;
	ld.global.nc.f32 	%f44, [%rd66+12];
	mul.f32 	%f45, %f1, %f44;
	atom.global.add.f32 	%f46, [%rd67+12], %f45;
	ld.global.nc.f32 	%f47, [%rd68+12];
	mul.f32 	%f48, %f1, %f47;
	atom.global.add.f32 	%f49, [%rd65+12], %f48;
	add.s32 	%r40, %r40, 8;
	add.s64 	%rd68, %rd68, 32;
	add.s64 	%rd67, %rd67, 32;
	add.s64 	%rd66, %rd66, 32;
	add.s64 	%rd65, %rd65, 32;
	setp.ne.s32 	%p4, %r40, 0;
	@%p4 bra 	$L__BB0_4;
$L__BB0_5:
	and.b32  	%r7, %r15, 7;
	setp.eq.s32 	%p5, %r7, 0;
	@%p5 bra 	$L__BB0_13;
	ld.param.u64 	%rd64, [attention_scores_backward_kernel_param_4];
	ld.param.u64 	%rd63, [attention_scores_backward_kernel_param_2];
	cvta.to.global.u64 	%rd19, %rd64;
	cvta.to.global.u64 	%rd20, %rd63;
	and.b32  	%r8, %r15, 3;
	setp.lt.u32 	%p6, %r7, 4;
	@%p6 bra 	$L__BB0_8;
	cvt.u64.u32 	%rd36, %r42;
	add.s64 	%rd37, %rd5, %rd36;
	shl.b64 	%rd38, %rd37, 2;
	add.s64 	%rd39, %rd3, %rd38;
	add.s64 	%rd40, %rd6, %rd36;
	shl.b64 	%rd41, %rd40, 2;
	add.s64 	%rd42, %rd20, %rd41;
	ld.global.nc.f32 	%f50, [%rd42];
	mul.f32 	%f51, %f1, %f50;
	atom.global.add.f32 	%f52, [%rd39], %f51;
	add.s64 	%rd43, %rd19, %rd41;
	add.s64 	%rd44, %rd2, %rd38;
	ld.global.nc.f32 	%f53, [%rd44];
	mul.f32 	%f54, %f1, %f53;
	atom.global.add.f32 	%f55, [%rd43], %f54;
	ld.global.nc.f32 	%f56, [%rd42+4];
	mul.f32 	%f57, %f1, %f56;
	atom.global.add.f32 	%f58, [%rd39+4], %f57;
	ld.global.nc.f32 	%f59, [%rd44+4];
	mul.f32 	%f60, %f1, %f59;
	atom.global.add.f32 	%f61, [%rd43+4], %f60;
	ld.global.nc.f32 	%f62, [%rd42+8];
	mul.f32 	%f63, %f1, %f62;
	atom.global.add.f32 	%f64, [%rd39+8], %f63;
	ld.global.nc.f32 	%f65, [%rd44+8];
	mul.f32 	%f66, %f1, %f65;
	atom.global.add.f32 	%f67, [%rd43+8], %f66;
	ld.global.nc.f32 	%f68, [%rd42+12];
	mul.f32 	%f69, %f1, %f68;
	atom.global.add.f32 	%f70, [%rd39+12], %f69;
	ld.global.nc.f32 	%f71, [%rd44+12];
	mul.f32 	%f72, %f1, %f71;
	atom.global.add.f32 	%f73, [%rd43+12], %f72;
	add.s32 	%r42, %r42, 4;
$L__BB0_8:
	setp.eq.s32 	%p7, %r8, 0;
	@%p7 bra 	$L__BB0_13;
	setp.eq.s32 	%p8, %r8, 1;
	@%p8 bra 	$L__BB0_11;
	cvt.u64.u32 	%rd45, %r42;
	add.s64 	%rd46, %rd5, %rd45;
	shl.b64 	%rd47, %rd46, 2;
	add.s64 	%rd48, %rd3, %rd47;
	add.s64 	%rd49, %rd6, %rd45;
	shl.b64 	%rd50, %rd49, 2;
	add.s64 	%rd51, %rd20, %rd50;
	ld.global.nc.f32 	%f74, [%rd51];
	mul.f32 	%f75, %f1, %f74;
	atom.global.add.f32 	%f76, [%rd48], %f75;
	add.s64 	%rd52, %rd19, %rd50;
	add.s64 	%rd53, %rd2, %rd47;
	ld.global.nc.f32 	%f77, [%rd53];
	mul.f32 	%f78, %f1, %f77;
	atom.global.add.f32 	%f79, [%rd52], %f78;
	ld.global.nc.f32 	%f80, [%rd51+4];
	mul.f32 	%f81, %f1, %f80;
	atom.global.add.f32 	%f82, [%rd48+4], %f81;
	ld.global.nc.f32 	%f83, [%rd53+4];
	mul.f32 	%f84, %f1, %f83;
	atom.global.add.f32 	%f85, [%rd52+4], %f84;
	add.s32 	%r42, %r42, 2;
$L__BB0_11:
	and.b32  	%r39, %r15, 1;
	setp.eq.b32 	%p9, %r39, 1;
	not.pred 	%p10, %p9;
	@%p10 bra 	$L__BB0_13;
	cvt.u64.u32 	%rd54, %r42;
	add.s64 	%rd55, %rd5, %rd54;
	shl.b64 	%rd56, %rd55, 2;
	add.s64 	%rd57, %rd3, %rd56;
	add.s64 	%rd58, %rd6, %rd54;
	shl.b64 	%rd59, %rd58, 2;
	add.s64 	%rd60, %rd20, %rd59;
	ld.global.nc.f32 	%f86, [%rd60];
	mul.f32 	%f87, %f1, %f86;
	atom.global.add.f32 	%f88, [%rd57], %f87;
	add.s64 	%rd61, %rd19, %rd59;
	add.s64 	%rd62, %rd2, %rd56;
	ld.global.nc.f32 	%f89, [%rd62];
	mul.f32 	%f90, %f1, %f89;
	atom.global.add.f32 	%f91, [%rd61], %f90;
$L__BB0_13:
	ret;

}


// ===== COMPILED SASS (sm_100) =====

	.target	sm_100

	.elftype	@"ET_EXEC"


//--------------------- .note.nv.tkinfo           --------------------------
	.section	.note.nv.tkinfo,"",@"SHT_NOTE"
	.sectionflags	@"SHF_NOTE_NV_TKINFO"
	.tkinfo
        /*0018*/ 	.word	0x00000002
        /*0030*/ 	.string	""
        /*0030*/ 	.string	"ptxas"
        /*0030*/ 	.string	"Cuda compilation tools, release 13.0, V13.0.88"
        /*0030*/ 	.string	"Build cuda_13.0.r13.0/compiler.36424714_0"
        /*0030*/ 	.string	"-arch sm_100 -m 64 "



//--------------------- .note.nv.cuinfo           --------------------------
	.section	.note.nv.cuinfo,"",@"SHT_NOTE"
	.sectionflags	@"SHF_NOTE_NV_CUINFO"
        /*0018*/ 	.short	0x0002
        /*001a*/ 	.short	0x0064
        /*001c*/ 	.short	0x0082
	.zero		2


//--------------------- .nv.info                  --------------------------
	.section	.nv.info,"",@"SHT_CUDA_INFO"
	.align	4


	//----- nvinfo : EIATTR_REGCOUNT
	.align		4
        /*0000*/ 	.byte	0x04, 0x2f
        /*0002*/ 	.short	(.L_1 - .L_0)
	.align		4
.L_0:
        /*0004*/ 	.word	index@(attention_scores_backward_kernel)
        /*0008*/ 	.word	0x00000020


	//----- nvinfo : EIATTR_FRAME_SIZE
	.align		4
.L_1:
        /*000c*/ 	.byte	0x04, 0x11
        /*000e*/ 	.short	(.L_3 - .L_2)
	.align		4
.L_2:
        /*0010*/ 	.word	index@(attention_scores_backward_kernel)
        /*0014*/ 	.word	0x00000000


	//----- nvinfo : EIATTR_MIN_STACK_SIZE
	.align		4
.L_3:
        /*0018*/ 	.byte	0x04, 0x12
        /*001a*/ 	.short	(.L_5 - .L_4)
	.align		4
.L_4:
        /*001c*/ 	.word	index@(attention_scores_backward_kernel)
        /*0020*/ 	.word	0x00000000
.L_5:


//--------------------- .nv.compat                --------------------------
	.section	.nv.compat,"",@"SHT_CUDA_COMPAT_INFO"
	.align	4
        /*0000*/ 	.byte	0x02, 0x09, 0x00, 0x00, 0x02, 0x02, 0x01, 0x00, 0x02, 0x05, 0x05, 0x00, 0x03, 0x07, 0x01, 0x01
        /*0010*/ 	.byte	0x02, 0x03, 0x00, 0x00, 0x02, 0x06, 0x01, 0x00, 0x04, 0x0b, 0x08, 0x00, 0x09, 0x00, 0x00, 0x00
        /*0020*/ 	.byte	0x00, 0x00, 0x00, 0x00


//--------------------- .nv.info.attention_scores_backward_kernel --------------------------
	.section	.nv.info.attention_scores_backward_kernel,"",@"SHT_CUDA_INFO"
	.sectionflags	@""
	.align	4


	//----- nvinfo : EIATTR_CUDA_API_VERSION
	.align		4
        /*0000*/ 	.byte	0x04, 0x37
        /*0002*/ 	.short	(.L_7 - .L_6)
.L_6:
        /*0004*/ 	.word	0x00000082


	//----- nvinfo : EIATTR_KPARAM_INFO
	.align		4
.L_7:
        /*0008*/ 	.byte	0x04, 0x17
        /*000a*/ 	.short	(.L_9 - .L_8)
.L_8:
        /*000c*/ 	.word	0x00000000
        /*0010*/ 	.short	0x0008
        /*0012*/ 	.short	0x0034
        /*0014*/ 	.byte	0x00, 0xf0, 0x11, 0x00


	//----- nvinfo : EIATTR_KPARAM_INFO
	.align		4
.L_9:
        /*0018*/ 	.byte	0x04, 0x17
        /*001a*/ 	.short	(.L_11 - .L_10)
.L_10:
        /*001c*/ 	.word	0x00000000
        /*0020*/ 	.short	0x0007
        /*0022*/ 	.short	0x0030
        /*0024*/ 	.byte	0x00, 0xf0, 0x11, 0x00


	//----- nvinfo : EIATTR_KPARAM_INFO
	.align		4
.L_11:
        /*0028*/ 	.byte	0x04, 0x17
        /*002a*/ 	.short	(.L_13 - .L_12)
.L_12:
        /*002c*/ 	.word	0x00000000
        /*0030*/ 	.short	0x0006
        /*0032*/ 	.short	0x002c
        /*0034*/ 	.byte	0x00, 0xf0, 0x11, 0x00


	//----- nvinfo : EIATTR_KPARAM_INFO
	.align		4
.L_13:
        /*0038*/ 	.byte	0x04, 0x17
        /*003a*/ 	.short	(.L_15 - .L_14)
.L_14:
        /*003c*/ 	.word	0x00000000
        /*0040*/ 	.short	0x0005
        /*0042*/ 	.short	0x0028
        /*0044*/ 	.byte	0x00, 0xf0, 0x11, 0x00


	//----- nvinfo : EIATTR_KPARAM_INFO
	.align		4
.L_15:
        /*0048*/ 	.byte	0x04, 0x17
        /*004a*/ 	.short	(.L_17 - .L_16)
.L_16:
        /*004c*/ 	.word	0x00000000
        /*0050*/ 	.short	0x0004
        /*0052*/ 	.short	0x0020
        /*0054*/ 	.byte	0x00, 0xf5, 0x21, 0x00


	//----- nvinfo : EIATTR_KPARAM_INFO
	.align		4
.L_17:
        /*0058*/ 	.byte	0x04, 0x17
        /*005a*/ 	.short	(.L_19 - .L_18)
.L_18:
        /*005c*/ 	.word	0x00000000
        /*0060*/ 	.short	0x0003
        /*0062*/ 	.short	0x0018
        /*0064*/ 	.byte	0x00, 0xf5, 0x21, 0x00


	//----- nvinfo : EIATTR_KPARAM_INFO
	.align		4
.L_19:
        /*0068*/ 	.byte	0x04, 0x17
        /*006a*/ 	.short	(.L_21 - .L_20)
.L_20:
        /*006c*/ 	.word	0x00000000
        /*0070*/ 	.short	0x0002
        /*0072*/ 	.short	0x0010
        /*0074*/ 	.byte	0x00, 0xf5, 0x21, 0x00


	//----- nvinfo : EIATTR_KPARAM_INFO
	.align		4
.L_21:
        /*0078*/ 	.byte	0x04, 0x17
        /*007a*/ 	.short	(.L_23 - .L_22)
.L_22:
        /*007c*/ 	.word	0x00000000
        /*0080*/ 	.short	0x0001
        /*0082*/ 	.short	0x0008
        /*0084*/ 	.byte	0x00, 0xf5, 0x21, 0x00


	//----- nvinfo : EIATTR_KPARAM_INFO
	.align		4
.L_23:
        /*0088*/ 	.byte	0x04, 0x17
        /*008a*/ 	.short	(.L_25 - .L_24)
.L_24:
        /*008c*/ 	.word	0x00000000
        /*0090*/ 	.short	0x0000
        /*0092*/ 	.short	0x0000
        /*0094*/ 	.byte	0x00, 0xf5, 0x21, 0x00


	//----- nvinfo : EIATTR_SPARSE_MMA_MASK
	.align		4
.L_25:
        /*0098*/ 	.byte	0x03, 0x50
        /*009a*/ 	.short	0x0000


	//----- nvinfo : EIATTR_MAXREG_COUNT
	.align		4
        /*009c*/ 	.byte	0x03, 0x1b
        /*009e*/ 	.short	0x00ff


	//----- nvinfo : EIATTR_MERCURY_ISA_VERSION
	.align		4
        /*00a0*/ 	.byte	0x03, 0x5f
        /*00a2*/ 	.short	0x0101


	//----- nvinfo : EIATTR_VRC_CTA_INIT_COUNT
	.align		4
        /*00a4*/ 	.byte	0x02, 0x4a
	.zero		1
	.zero		1


	//----- nvinfo : EIATTR_EXIT_INSTR_OFFSETS
	.align		4
        /*00a8*/ 	.byte	0x04, 0x1c
        /*00aa*/ 	.short	(.L_27 - .L_26)


	//   ....[0]....
.L_26:
        /*00ac*/ 	.word	0x000000b0


	//   ....[1]....
        /*00b0*/ 	.word	0x00000780


	//   ....[2]....
        /*00b4*/ 	.word	0x00000dd0


	//   ....[3]....
        /*00b8*/ 	.word	0x000010e0


	//   ....[4]....
        /*00bc*/ 	.word	0x00001330


	//   ....[5]....
        /*00c0*/ 	.word	0x000014d0


	//----- nvinfo : EIATTR_CBANK_PARAM_SIZE
	.align		4
.L_27:
        /*00c4*/ 	.byte	0x03, 0x19
        /*00c6*/ 	.short	0x0038


	//----- nvinfo : EIATTR_PARAM_CBANK
	.align		4
        /*00c8*/ 	.byte	0x04, 0x0a
        /*00ca*/ 	.short	(.L_29 - .L_28)
	.align		4
.L_28:
        /*00cc*/ 	.word	index@(.nv.constant0.attention_scores_backward_kernel)
        /*00d0*/ 	.short	0x0380
        /*00d2*/ 	.short	0x0038


	//----- nvinfo : EIATTR_SW_WAR
	.align		4
.L_29:
        /*00d4*/ 	.byte	0x04, 0x36
        /*00d6*/ 	.short	(.L_31 - .L_30)
.L_30:
        /*00d8*/ 	.word	0x00000008
.L_31:


//--------------------- .nv.callgraph             --------------------------
	.section	.nv.callgraph,"",@"SHT_CUDA_CALLGRAPH"
	.align	4
	.sectionentsize	8
	.align		4
        /*0000*/ 	.word	0x00000000
	.align		4
        /*0004*/ 	.word	0xffffffff
	.align		4
        /*0008*/ 	.word	0x00000000
	.align		4
        /*000c*/ 	.word	0xfffffffe
	.align		4
        /*0010*/ 	.word	0x00000000
	.align		4
        /*0014*/ 	.word	0xfffffffd
	.align		4
        /*0018*/ 	.word	0x00000000
	.align		4
        /*001c*/ 	.word	0xfffffffc


//--------------------- .text.attention_scores_backward_kernel --------------------------
	.section	.text.attention_scores_backward_kernel,"ax",@progbits
	.align	128
        .global         attention_scores_backward_kernel
        .type           attention_scores_backward_kernel,@function
        .size           attention_scores_backward_kernel,(.L_x_5 - attention_scores_backward_kernel)
        .other          attention_scores_backward_kernel,@"STO_CUDA_ENTRY STV_DEFAULT"
attention_scores_backward_kernel:
.text.attention_scores_backward_kernel:
[----:B------:R-:W-:Y:S01]  /*0000*/  LDC R1, c[0x0][0x37c] ;  /* 0x0000df00ff017b82 */ /* 0x000fe20000000800 */
[----:B------:R-:W0:Y:S07]  /*0010*/  S2R R5, SR_TID.X ;  /* 0x0000000000057919 */ /* 0x000e2e0000002100 */
[----:B------:R-:W1:Y:S08]  /*0020*/  LDC.64 R2, c[0x0][0x3a8] ;  /* 0x0000ea00ff027b82 */ /* 0x000e700000000a00 */
[----:B------:R-:W2:Y:S08]  /*0030*/  LDC R9, c[0x0][0x3b0] ;  /* 0x0000ec00ff097b82 */ /* 0x000eb00000000800 */
[----:B------:R-:W0:Y:S08]  /*0040*/  S2UR UR4, SR_CTAID.X ;  /* 0x00000000000479c3 */ /* 0x000e300000002500 */
[----:B------:R-:W0:Y:S01]  /*0050*/  LDC R4, c[0x0][0x360] ;  /* 0x0000d800ff047b82 */ /* 0x000e220000000800 */
[----:B-1----:R-:W-:-:S04]  /*0060*/  IMAD R2, R3, R2, RZ ;  /* 0x0000000203027224 */ /* 0x002fc800078e02ff */
[-C--:B--2---:R-:W-:Y:S02]  /*0070*/  IMAD R0, R2, R9.reuse, RZ ;  /* 0x0000000902007224 */ /* 0x084fe400078e02ff */
[----:B0-----:R-:W-:Y:S02]  /*0080*/  IMAD R2, R4, UR4, R5 ;  /* 0x0000000404027c24 */ /* 0x001fe4000f8e0205 */
[----:B------:R-:W-:-:S05]  /*0090*/  IMAD R5, R0, R9, RZ ;  /* 0x0000000900057224 */ /* 0x000fca00078e02ff */
[----:B------:R-:W-:-:S13]  /*00a0*/  ISETP.GE.AND P0, PT, R2, R5, PT ;  /* 0x000000050200720c */ /* 0x000fda0003f06270 */
[----:B------:R-:W-:Y:S05]  /*00b0*/  @P0 EXIT ;  /* 0x000000000000094d */ /* 0x000fea0003800000 */
[-C--:B------:R-:W-:Y:S01]  /*00c0*/  IMAD R0, R9, R9.reuse, RZ ;  /* 0x0000000909007224 */ /* 0x080fe200078e02ff */
[----:B------:R-:W-:Y:S02]  /*00d0*/  IABS R8, R9 ;  /* 0x0000000900087213 */ /* 0x000fe40000000000 */
[-C--:B------:R-:W-:Y:S01]  /*00e0*/  IABS R10, R3.reuse ;  /* 0x00000003000a7213 */ /* 0x080fe20000000000 */
[----:B------:R-:W-:Y:S01]  /*00f0*/  IMAD R11, R0, R3, RZ ;  /* 0x00000003000b7224 */ /* 0x000fe200078e02ff */
[----:B------:R-:W-:Y:S01]  /*0100*/  IABS R4, R0 ;  /* 0x0000000000047213 */ /* 0x000fe20000000000 */
[----:B------:R-:W0:Y:S08]  /*0110*/  I2F.RP R5, R8 ;  /* 0x0000000800057306 */ /* 0x000e300000209400 */
[----:B------:R-:W1:Y:S08]  /*0120*/  I2F.RP R12, R4 ;  /* 0x00000004000c7306 */ /* 0x000e700000209400 */
[----:B0-----:R-:W0:Y:S08]  /*0130*/  MUFU.RCP R5, R5 ;  /* 0x0000000500057308 */ /* 0x001e300000001000 */
[----:B-1----:R-:W1:Y:S08]  /*0140*/  MUFU.RCP R12, R12 ;  /* 0x0000000c000c7308 */ /* 0x002e700000001000 */
[----:B------:R-:W-:Y:S01]  /*0150*/  I2F.RP R17, R10 ;  /* 0x0000000a00117306 */ /* 0x000fe20000209400 */
[----:B0-----:R-:W-:-:S07]  /*0160*/  VIADD R14, R5, 0xffffffe ;  /* 0x0ffffffe050e7836 */ /* 0x001fce0000000000 */
[----:B------:R0:W2:Y:S01]  /*0170*/  F2I.FTZ.U32.TRUNC.NTZ R15, R14 ;  /* 0x0000000e000f7305 */ /* 0x0000a2000021f000 */
[----:B-1----:R-:W-:Y:S01]  /*0180*/  VIADD R6, R12, 0xffffffe ;  /* 0x0ffffffe0c067836 */ /* 0x002fe20000000000 */
[----:B------:R-:W-:-:S06]  /*0190*/  IABS R12, R11 ;  /* 0x0000000b000c7213 */ /* 0x000fcc0000000000 */
[----:B------:R1:W3:Y:S01]  /*01a0*/  F2I.FTZ.U32.TRUNC.NTZ R7, R6 ;  /* 0x0000000600077305 */ /* 0x0002e2000021f000 */
[----:B0-----:R-:W-:Y:S02]  /*01b0*/  IMAD.MOV.U32 R14, RZ, RZ, RZ ;  /* 0x000000ffff0e7224 */ /* 0x001fe400078e00ff */
[----:B--2---:R-:W-:-:S05]  /*01c0*/  IMAD.MOV R13, RZ, RZ, -R15 ;  /* 0x000000ffff0d7224 */ /* 0x004fca00078e0a0f */
[----:B------:R-:W0:Y:S01]  /*01d0*/  I2F.RP R18, R12 ;  /* 0x0000000c00127306 */ /* 0x000e220000209400 */
[----:B-1----:R-:W-:Y:S02]  /*01e0*/  IMAD.MOV.U32 R6, RZ, RZ, RZ ;  /* 0x000000ffff067224 */ /* 0x002fe400078e00ff */
[----:B------:R-:W-:Y:S02]  /*01f0*/  IMAD R13, R13, R8, RZ ;  /* 0x000000080d0d7224 */ /* 0x000fe400078e02ff */
[----:B---3--:R-:W-:-:S03]  /*0200*/  IMAD.MOV R5, RZ, RZ, -R7 ;  /* 0x000000ffff057224 */ /* 0x008fc600078e0a07 */
[----:B------:R-:W1:Y:S01]  /*0210*/  MUFU.RCP R17, R17 ;  /* 0x0000001100117308 */ /* 0x000e620000001000 */
[----:B------:R-:W-:Y:S01]  /*0220*/  IMAD.HI.U32 R13, R15, R13, R14 ;  /* 0x0000000d0f0d7227 */ /* 0x000fe200078e000e */
[----:B------:R-:W-:Y:S02]  /*0230*/  IABS R14, R2 ;  /* 0x00000002000e7213 */ /* 0x000fe40000000000 */
[----:B------:R-:W-:Y:S01]  /*0240*/  IABS R15, R0 ;  /* 0x00000000000f7213 */ /* 0x000fe20000000000 */
[----:B------:R-:W-:-:S03]  /*0250*/  IMAD R5, R5, R4, RZ ;  /* 0x0000000405057224 */ /* 0x000fc600078e02ff */
[----:B------:R-:W-:Y:S01]  /*0260*/  IADD3 R19, PT, PT, RZ, -R15, RZ ;  /* 0x8000000fff137210 */ /* 0x000fe20007ffe0ff */
[----:B------:R-:W-:Y:S01]  /*0270*/  IMAD.HI.U32 R7, R7, R5, R6 ;  /* 0x0000000507077227 */ /* 0x000fe200078e0006 */
[----:B0-----:R-:W0:Y:S03]  /*0280*/  MUFU.RCP R18, R18 ;  /* 0x0000001200127308 */ /* 0x001e260000001000 */
[----:B------:R-:W-:-:S04]  /*0290*/  IMAD.HI.U32 R15, R13, R14, RZ ;  /* 0x0000000e0d0f7227 */ /* 0x000fc800078e00ff */
[----:B------:R-:W-:-:S04]  /*02a0*/  IMAD.HI.U32 R16, R7, R14, RZ ;  /* 0x0000000e07107227 */ /* 0x000fc800078e00ff */
[--C-:B------:R-:W-:Y:S02]  /*02b0*/  IMAD R19, R16, R19, R14.reuse ;  /* 0x0000001310137224 */ /* 0x100fe400078e020e */
[----:B------:R-:W-:Y:S02]  /*02c0*/  IMAD.MOV R7, RZ, RZ, -R15 ;  /* 0x000000ffff077224 */ /* 0x000fe400078e0a0f */
[----:B-1----:R-:W-:Y:S01]  /*02d0*/  VIADD R5, R17, 0xffffffe ;  /* 0x0ffffffe11057836 */ /* 0x002fe20000000000 */
[----:B------:R-:W-:Y:S01]  /*02e0*/  ISETP.GT.U32.AND P2, PT, R4, R19, PT ;  /* 0x000000130400720c */ /* 0x000fe20003f44070 */
[----:B------:R-:W-:Y:S02]  /*02f0*/  IMAD R17, R8, R7, R14 ;  /* 0x0000000708117224 */ /* 0x000fe400078e020e */
[----:B0-----:R-:W-:Y:S02]  /*0300*/  VIADD R6, R18, 0xffffffe ;  /* 0x0ffffffe12067836 */ /* 0x001fe40000000000 */
[----:B------:R-:W0:Y:S01]  /*0310*/  F2I.FTZ.U32.TRUNC.NTZ R5, R5 ;  /* 0x0000000500057305 */ /* 0x000e22000021f000 */
[----:B------:R-:W-:-:S07]  /*0320*/  ISETP.GT.U32.AND P3, PT, R8, R17, PT ;  /* 0x000000110800720c */ /* 0x000fce0003f64070 */
[----:B------:R-:W-:Y:S01]  /*0330*/  @!P2 IMAD.IADD R19, R19, 0x1, -R4 ;  /* 0x000000011313a824 */ /* 0x000fe200078e0a04 */
[----:B------:R1:W2:Y:S01]  /*0340*/  F2I.FTZ.U32.TRUNC.NTZ R7, R6 ;  /* 0x0000000600077305 */ /* 0x0002a2000021f000 */
[----:B------:R-:W-:Y:S01]  /*0350*/  @!P2 VIADD R16, R16, 0x1 ;  /* 0x000000011010a836 */ /* 0x000fe20000000000 */
[----:B------:R-:W-:Y:S02]  /*0360*/  ISETP.NE.AND P2, PT, R0, RZ, PT ;  /* 0x000000ff0000720c */ /* 0x000fe40003f45270 */
[----:B------:R-:W-:Y:S01]  /*0370*/  ISETP.GE.U32.AND P1, PT, R19, R4, PT ;  /* 0x000000041300720c */ /* 0x000fe20003f26070 */
[----:B------:R-:W-:Y:S01]  /*0380*/  @!P3 IMAD.IADD R17, R17, 0x1, -R8 ;  /* 0x000000011111b824 */ /* 0x000fe200078e0a08 */
[----:B------:R-:W-:Y:S02]  /*0390*/  LOP3.LUT R4, R2, R0, RZ, 0x3c, !PT ;  /* 0x0000000002047212 */ /* 0x000fe400078e3cff */
[----:B0-----:R-:W-:Y:S01]  /*03a0*/  IADD3 R18, PT, PT, RZ, -R5, RZ ;  /* 0x80000005ff127210 */ /* 0x001fe20007ffe0ff */
[----:B-1----:R-:W-:Y:S01]  /*03b0*/  IMAD.MOV.U32 R6, RZ, RZ, RZ ;  /* 0x000000ffff067224 */ /* 0x002fe200078e00ff */
[----:B------:R-:W-:-:S02]  /*03c0*/  ISETP.GE.AND P4, PT, R4, RZ, PT ;  /* 0x000000ff0400720c */ /* 0x000fc40003f86270 */
[----:B------:R-:W-:Y:S01]  /*03d0*/  ISETP.GE.U32.AND P0, PT, R17, R8, PT ;  /* 0x000000081100720c */ /* 0x000fe20003f06070 */
[----:B------:R-:W-:Y:S01]  /*03e0*/  IMAD.MOV.U32 R17, RZ, RZ, R18 ;  /* 0x000000ffff117224 */ /* 0x000fe200078e0012 */
[----:B------:R-:W-:Y:S01]  /*03f0*/  LOP3.LUT R4, R2, R9, RZ, 0x3c, !PT ;  /* 0x0000000902047212 */ /* 0x000fe200078e3cff */
[----:B--2---:R-:W-:Y:S01]  /*0400*/  IMAD.MOV R19, RZ, RZ, -R7 ;  /* 0x000000ffff137224 */ /* 0x004fe200078e0a07 */
[----:B------:R-:W-:Y:S01]  /*0410*/  @!P3 IADD3 R15, PT, PT, R15, 0x1, RZ ;  /* 0x000000010f0fb810 */ /* 0x000fe20007ffe0ff */
[----:B------:R-:W-:Y:S01]  /*0420*/  @P1 VIADD R16, R16, 0x1 ;  /* 0x0000000110101836 */ /* 0x000fe20000000000 */
[----:B------:R-:W-:Y:S01]  /*0430*/  ISETP.GE.AND P1, PT, R4, RZ, PT ;  /* 0x000000ff0400720c */ /* 0x000fe20003f26270 */
[----:B------:R-:W-:Y:S02]  /*0440*/  IMAD R17, R17, R10, RZ ;  /* 0x0000000a11117224 */ /* 0x000fe400078e02ff */
[----:B------:R-:W-:Y:S02]  /*0450*/  IMAD.MOV.U32 R4, RZ, RZ, RZ ;  /* 0x000000ffff047224 */ /* 0x000fe400078e00ff */
[----:B------:R-:W-:Y:S01]  /*0460*/  @!P4 IMAD.MOV R16, RZ, RZ, -R16 ;  /* 0x000000ffff10c224 */ /* 0x000fe200078e0a10 */
[----:B------:R-:W-:Y:S01]  /*0470*/  @!P2 LOP3.LUT R16, RZ, R0, RZ, 0x33, !PT ;  /* 0x00000000ff10a212 */ /* 0x000fe200078e33ff */
[----:B------:R-:W-:Y:S01]  /*0480*/  IMAD.HI.U32 R4, R5, R17, R4 ;  /* 0x0000001105047227 */ /* 0x000fe200078e0004 */
[----:B------:R-:W-:-:S02]  /*0490*/  IABS R0, R11 ;  /* 0x0000000b00007213 */ /* 0x000fc40000000000 */
[----:B------:R-:W-:Y:S01]  /*04a0*/  ISETP.NE.AND P4, PT, R11, RZ, PT ;  /* 0x000000ff0b00720c */ /* 0x000fe20003f85270 */
[----:B------:R-:W-:Y:S02]  /*04b0*/  IMAD R5, R19, R12, RZ ;  /* 0x0000000c13057224 */ /* 0x000fe400078e02ff */
[----:B------:R-:W-:Y:S01]  /*04c0*/  @P0 VIADD R15, R15, 0x1 ;  /* 0x000000010f0f0836 */ /* 0x000fe20000000000 */
[----:B------:R-:W-:Y:S01]  /*04d0*/  ISETP.NE.AND P0, PT, R9, RZ, PT ;  /* 0x000000ff0900720c */ /* 0x000fe20003f05270 */
[----:B------:R-:W-:Y:S01]  /*04e0*/  IMAD.HI.U32 R7, R7, R5, R6 ;  /* 0x0000000507077227 */ /* 0x000fe200078e0006 */
[----:B------:R-:W-:Y:S02]  /*04f0*/  IABS R5, R16 ;  /* 0x0000001000057213 */ /* 0x000fe40000000000 */
[----:B------:R-:W-:Y:S01]  /*0500*/  LOP3.LUT R6, RZ, R9, RZ, 0x33, !PT ;  /* 0x00000009ff067212 */ /* 0x000fe200078e33ff */
[----:B------:R-:W-:Y:S02]  /*0510*/  @!P1 IMAD.MOV R15, RZ, RZ, -R15 ;  /* 0x000000ffff0f9224 */ /* 0x000fe400078e0a0f */
[----:B------:R-:W-:-:S04]  /*0520*/  IMAD.HI.U32 R4, R4, R5, RZ ;  /* 0x0000000504047227 */ /* 0x000fc800078e00ff */
[----:B------:R-:W-:Y:S01]  /*0530*/  IMAD.MOV R0, RZ, RZ, -R0 ;  /* 0x000000ffff007224 */ /* 0x000fe200078e0a00 */
[----:B------:R-:W-:Y:S01]  /*0540*/  IADD3 R4, PT, PT, -R4, RZ, RZ ;  /* 0x000000ff04047210 */ /* 0x000fe20007ffe1ff */
[----:B------:R-:W-:Y:S01]  /*0550*/  IMAD.HI.U32 R17, R7, R14, RZ ;  /* 0x0000000e07117227 */ /* 0x000fe200078e00ff */
[----:B------:R-:W-:-:S03]  /*0560*/  SEL R7, R6, R15, !P0 ;  /* 0x0000000f06077207 */ /* 0x000fc60004000000 */
[----:B------:R-:W-:Y:S01]  /*0570*/  IMAD R5, R10, R4, R5 ;  /* 0x000000040a057224 */ /* 0x000fe200078e0205 */
[----:B------:R-:W-:Y:S01]  /*0580*/  LOP3.LUT R4, R2, R11, RZ, 0x3c, !PT ;  /* 0x0000000b02047212 */ /* 0x000fe200078e3cff */
[----:B------:R-:W-:Y:S01]  /*0590*/  IMAD R15, R17, R0, R14 ;  /* 0x00000000110f7224 */ /* 0x000fe200078e020e */
[----:B------:R-:W-:Y:S02]  /*05a0*/  IABS R0, R7 ;  /* 0x0000000700007213 */ /* 0x000fe40000000000 */
[----:B------:R-:W-:Y:S02]  /*05b0*/  ISETP.GT.U32.AND P1, PT, R10, R5, PT ;  /* 0x000000050a00720c */ /* 0x000fe40003f24070 */
[----:B------:R-:W-:Y:S01]  /*05c0*/  ISETP.GT.U32.AND P3, PT, R12, R15, PT ;  /* 0x0000000f0c00720c */ /* 0x000fe20003f64070 */
[----:B------:R-:W-:Y:S01]  /*05d0*/  IMAD.HI.U32 R13, R13, R0, RZ ;  /* 0x000000000d0d7227 */ /* 0x000fe200078e00ff */
[----:B------:R-:W-:-:S03]  /*05e0*/  ISETP.GE.AND P2, PT, R4, RZ, PT ;  /* 0x000000ff0400720c */ /* 0x000fc60003f46270 */
[----:B------:R-:W-:-:S04]  /*05f0*/  IMAD.MOV R13, RZ, RZ, -R13 ;  /* 0x000000ffff0d7224 */ /* 0x000fc800078e0a0d */
[C---:B------:R-:W-:Y:S02]  /*0600*/  IMAD R13, R8.reuse, R13, R0 ;  /* 0x0000000d080d7224 */ /* 0x040fe400078e0200 */
[----:B------:R-:W-:Y:S01]  /*0610*/  @!P1 IMAD.IADD R5, R5, 0x1, -R10 ;  /* 0x0000000105059824 */ /* 0x000fe200078e0a0a */
[----:B------:R-:W0:Y:S01]  /*0620*/  LDC R0, c[0x0][0x3b4] ;  /* 0x0000ed00ff007b82 */ /* 0x000e220000000800 */
[----:B------:R-:W-:Y:S01]  /*0630*/  @!P3 IMAD.IADD R15, R15, 0x1, -R12 ;  /* 0x000000010f0fb824 */ /* 0x000fe200078e0a0c */
[----:B------:R-:W-:Y:S01]  /*0640*/  ISETP.GT.U32.AND P6, PT, R8, R13, PT ;  /* 0x0000000d0800720c */ /* 0x000fe20003fc4070 */
[----:B------:R-:W-:Y:S01]  /*0650*/  @!P3 VIADD R17, R17, 0x1 ;  /* 0x000000011111b836 */ /* 0x000fe20000000000 */
[----:B------:R-:W-:Y:S02]  /*0660*/  ISETP.GT.U32.AND P1, PT, R10, R5, PT ;  /* 0x000000050a00720c */ /* 0x000fe40003f24070 */
[----:B------:R-:W-:Y:S02]  /*0670*/  ISETP.GE.U32.AND P5, PT, R15, R12, PT ;  /* 0x0000000c0f00720c */ /* 0x000fe40003fa6070 */
[----:B------:R-:W-:-:S07]  /*0680*/  ISETP.GE.AND P3, PT, R16, RZ, PT ;  /* 0x000000ff1000720c */ /* 0x000fce0003f66270 */
[----:B------:R-:W-:Y:S02]  /*0690*/  @!P6 IADD3 R13, PT, PT, R13, -R8, RZ ;  /* 0x800000080d0de210 */ /* 0x000fe40007ffe0ff */
[----:B------:R-:W-:Y:S02]  /*06a0*/  @!P1 IMAD.IADD R5, R5, 0x1, -R10 ;  /* 0x0000000105059824 */ /* 0x000fe400078e0a0a */
[----:B------:R-:W-:Y:S01]  /*06b0*/  @P5 VIADD R17, R17, 0x1 ;  /* 0x0000000111115836 */ /* 0x000fe20000000000 */
[----:B------:R-:W-:Y:S01]  /*06c0*/  ISETP.NE.AND P5, PT, R3, RZ, PT ;  /* 0x000000ff0300720c */ /* 0x000fe20003fa5270 */
[----:B------:R-:W-:Y:S01]  /*06d0*/  IMAD.MOV.U32 R10, RZ, RZ, R5 ;  /* 0x000000ffff0a7224 */ /* 0x000fe200078e0005 */
[----:B------:R-:W-:Y:S01]  /*06e0*/  ISETP.GT.U32.AND P1, PT, R8, R13, PT ;  /* 0x0000000d0800720c */ /* 0x000fe20003f24070 */
[----:B------:R-:W1:Y:S01]  /*06f0*/  LDC.64 R4, c[0x0][0x380] ;  /* 0x0000e000ff047b82 */ /* 0x000e620000000a00 */
[----:B------:R-:W-:Y:S01]  /*0700*/  @!P2 IMAD.MOV R17, RZ, RZ, -R17 ;  /* 0x000000ffff11a224 */ /* 0x000fe200078e0a11 */
[----:B------:R-:W-:Y:S01]  /*0710*/  @!P4 LOP3.LUT R17, RZ, R11, RZ, 0x33, !PT ;  /* 0x0000000bff11c212 */ /* 0x000fe200078e33ff */
[----:B------:R-:W-:Y:S01]  /*0720*/  @!P3 IMAD.MOV R10, RZ, RZ, -R10 ;  /* 0x000000ffff0ab224 */ /* 0x000fe200078e0a0a */
[----:B0-----:R-:W-:-:S02]  /*0730*/  ISETP.GE.AND P3, PT, R0, 0x1, PT ;  /* 0x000000010000780c */ /* 0x001fc40003f66270 */
[----:B------:R-:W-:-:S04]  /*0740*/  ISETP.GE.AND P2, PT, R7, RZ, PT ;  /* 0x000000ff0700720c */ /* 0x000fc80003f46270 */
[----:B------:R-:W-:Y:S02]  /*0750*/  @!P5 LOP3.LUT R10, RZ, R3, RZ, 0x33, !PT ;  /* 0x00000003ff0ad212 */ /* 0x000fe400078e33ff */
[----:B------:R-:W-:-:S03]  /*0760*/  @!P1 IMAD.IADD R13, R13, 0x1, -R8 ;  /* 0x000000010d0d9824 */ /* 0x000fc600078e0a08 */
[----:B------:R-:W-:Y:S02]  /*0770*/  IMAD R3, R17, R3, R10 ;  /* 0x0000000311037224 */ /* 0x000fe400078e020a */
[----:B------:R-:W-:Y:S05]  /*0780*/  @!P3 EXIT ;  /* 0x000000000000b94d */ /* 0x000fea0003800000 */
[----:B------:R-:W0:Y:S01]  /*0790*/  LDCU.64 UR4, c[0x0][0x358] ;  /* 0x00006b00ff0477ac */ /* 0x000e220008000a00 */
[----:B------:R-:W-:Y:S01]  /*07a0*/  @!P2 IADD3 R13, PT, PT, -R13, RZ, RZ ;  /* 0x000000ff0d0da210 */ /* 0x000fe20007ffe1ff */
[----:B------:R-:W-:Y:S01]  /*07b0*/  IMAD.MOV R7, RZ, RZ, -R7 ;  /* 0x000000ffff077224 */ /* 0x000fe200078e0a07 */
[----:B------:R-:W-:Y:S01]  /*07c0*/  ISETP.GE.U32.AND P1, PT, R0, 0x8, PT ;  /* 0x000000080000780c */ /* 0x000fe20003f26070 */
[C---:B------:R-:W-:Y:S01]  /*07d0*/  IMAD R8, R9.reuse, R0, RZ ;  /* 0x0000000009087224 */ /* 0x040fe200078e02ff */
[----:B------:R-:W-:Y:S01]  /*07e0*/  SEL R13, R6, R13, !P0 ;  /* 0x0000000d060d7207 */ /* 0x000fe20004000000 */
[----:B------:R-:W-:Y:S01]  /*07f0*/  IMAD R7, R9, R7, R2 ;  /* 0x0000000709077224 */ /* 0x000fe200078e0202 */
[----:B------:R-:W-:Y:S01]  /*0800*/  LOP3.LUT P0, R20, R0, 0x7, RZ, 0xc0, !PT ;  /* 0x0000000700147812 */ /* 0x000fe2000780c0ff */
[----:B-1----:R-:W-:-:S04]  /*0810*/  IMAD.WIDE R4, R2, 0x4, R4 ;  /* 0x0000000402047825 */ /* 0x002fc800078e0204 */
[----:B------:R-:W-:Y:S02]  /*0820*/  IMAD R3, R3, R8, RZ ;  /* 0x0000000803037224 */ /* 0x000fe400078e02ff */
[-C--:B------:R-:W-:Y:S02]  /*0830*/  IMAD R2, R13, R0.reuse, RZ ;  /* 0x000000000d027224 */ /* 0x080fe400078e02ff */
[----:B------:R-:W-:Y:S01]  /*0840*/  IMAD R12, R7, R0, RZ ;  /* 0x00000000070c7224 */ /* 0x000fe200078e02ff */
[----:B------:R-:W-:Y:S01]  /*0850*/  SHF.R.S32.HI R7, RZ, 0x1f, R3 ;  /* 0x0000001fff077819 */ /* 0x000fe20000011403 */
[----:B0-----:R0:W5:Y:S01]  /*0860*/  LDG.E.CONSTANT R14, desc[UR4][R4.64] ;  /* 0x00000004040e7981 */ /* 0x001162000c1e9900 */
[C---:B------:R-:W-:Y:S02]  /*0870*/  IADD3 R10, P2, PT, R3.reuse, R2, RZ ;  /* 0x00000002030a7210 */ /* 0x040fe40007f5e0ff */
[----:B------:R-:W-:Y:S01]  /*0880*/  IADD3 R11, P3, PT, R3, R12, RZ ;  /* 0x0000000c030b7210 */ /* 0x000fe20007f7e0ff */
[----:B------:R-:W-:Y:S01]  /*0890*/  IMAD.MOV.U32 R15, RZ, RZ, RZ ;  /* 0x000000ffff0f7224 */ /* 0x000fe200078e00ff */
[----:B------:R-:W-:-:S02]  /*08a0*/  LEA.HI.X.SX32 R13, R2, R7, 0x1, P2 ;  /* 0x00000007020d7211 */ /* 0x000fc400010f0eff */
[----:B------:R-:W-:Y:S01]  /*08b0*/  LEA.HI.X.SX32 R12, R12, R7, 0x1, P3 ;  /* 0x000000070c0c7211 */ /* 0x000fe200018f0eff */
[----:B------:R-:W-:Y:S08]  /*08c0*/  @!P1 BRA `(.L_x_0) ;  /* 0x0000000400409947 */ /* 0x000ff00003800000 */
[----:B------:R-:W1:Y:S01]  /*08d0*/  LDCU.128 UR8, c[0x0][0x390] ;  /* 0x00007200ff0877ac */ /* 0x000e620008000c00 */
[C---:B------:R-:W-:Y:S02]  /*08e0*/  LEA R8, P1, R10.reuse, 0x10, 0x2 ;  /* 0x000000100a087811 */ /* 0x040fe400078210ff */
[C---:B------:R-:W-:Y:S01]  /*08f0*/  LEA R17, P4, R11.reuse, 0x10, 0x2 ;  /* 0x000000100b117811 */ /* 0x040fe200078810ff */
[----:B------:R-:W2:Y:S01]  /*0900*/  LDCU.64 UR6, c[0x0][0x388] ;  /* 0x00007100ff0677ac */ /* 0x000ea20008000a00 */
[----:B------:R-:W-:Y:S02]  /*0910*/  LEA.HI.X R9, R10, RZ, R13, 0x2, P1 ;  /* 0x000000ff0a097211 */ /* 0x000fe400008f140d */
[----:B------:R-:W-:Y:S01]  /*0920*/  LEA.HI.X R22, R11, RZ, R12, 0x2, P4 ;  /* 0x000000ff0b167211 */ /* 0x000fe200020f140c */
[----:B------:R-:W3:Y:S01]  /*0930*/  LDCU.64 UR12, c[0x0][0x3a0] ;  /* 0x00007400ff0c77ac */ /* 0x000ee20008000a00 */
[----:B------:R-:W-:-:S05]  /*0940*/  LOP3.LUT R15, R0, 0x7ffffff8, RZ, 0xc0, !PT ;  /* 0x7ffffff8000f7812 */ /* 0x000fca00078ec0ff */
[----:B------:R-:W-:Y:S01]  /*0950*/  IMAD.MOV R16, RZ, RZ, -R15 ;  /* 0x000000ffff107224 */ /* 0x000fe200078e0a0f */
[C---:B-1----:R-:W-:Y:S02]  /*0960*/  IADD3 R18, P3, PT, R8.reuse, UR10, RZ ;  /* 0x0000000a08127c10 */ /* 0x042fe4000ff7e0ff */
[----:B0-----:R-:W-:Y:S02]  /*0970*/  IADD3 R4, P5, PT, R17, UR8, RZ ;  /* 0x0000000811047c10 */ /* 0x001fe4000ffbe0ff */
[----:B--2---:R-:W-:Y:S02]  /*0980*/  IADD3 R8, P2, PT, R8, UR6, RZ ;  /* 0x0000000608087c10 */ /* 0x004fe4000ff5e0ff */
[----:B------:R-:W-:Y:S02]  /*0990*/  IADD3.X R19, PT, PT, R9, UR11, RZ, P3, !PT ;  /* 0x0000000b09137c10 */ /* 0x000fe40009ffe4ff */
[----:B---3--:R-:W-:Y:S02]  /*09a0*/  IADD3 R17, P1, PT, R17, UR12, RZ ;  /* 0x0000000c11117c10 */ /* 0x008fe4000ff3e0ff */
[----:B------:R-:W-:-:S02]  /*09b0*/  IADD3.X R5, PT, PT, R22, UR9, RZ, P5, !PT ;  /* 0x0000000916057c10 */ /* 0x000fc4000affe4ff */
[----:B------:R-:W-:Y:S02]  /*09c0*/  IADD3.X R9, PT, PT, R9, UR7, RZ, P2, !PT ;  /* 0x0000000709097c10 */ /* 0x000fe400097fe4ff */
[----:B------:R-:W-:-:S07]  /*09d0*/  IADD3.X R22, PT, PT, R22, UR13, RZ, P1, !PT ;  /* 0x0000000d16167c10 */ /* 0x000fce0008ffe4ff */
.L_x_1:
[----:B-1----:R-:W2:Y:S04]  /*09e0*/  LDG.E.CONSTANT R3, desc[UR4][R4.64+-0x10] ;  /* 0xfffff00404037981 */ /* 0x002ea8000c1e9900 */
[----:B------:R-:W3:Y:S04]  /*09f0*/  LDG.E.CONSTANT R6, desc[UR4][R4.64+-0xc] ;  /* 0xfffff40404067981 */ /* 0x000ee8000c1e9900 */
[----:B------:R-:W4:Y:S04]  /*0a00*/  LDG.E.CONSTANT R21, desc[UR4][R8.64+-0x10] ;  /* 0xfffff00408157981 */ /* 0x000f28000c1e9900 */
[----:B------:R-:W4:Y:S04]  /*0a10*/  LDG.E.CONSTANT R23, desc[UR4][R8.64+-0xc] ;  /* 0xfffff40408177981 */ /* 0x000f28000c1e9900 */
[----:B------:R-:W4:Y:S04]  /*0a20*/  LDG.E.CONSTANT R27, desc[UR4][R4.64+-0x8] ;  /* 0xfffff804041b7981 */ /* 0x000f28000c1e9900 */
[----:B------:R-:W4:Y:S04]  /*0a30*/  LDG.E.CONSTANT R29, desc[UR4][R8.64+-0x8] ;  /* 0xfffff804081d7981 */ /* 0x000f28000c1e9900 */
[----:B------:R-:W4:Y:S01]  /*0a40*/  LDG.E.CONSTANT R25, desc[UR4][R4.64+-0x4] ;  /* 0xfffffc0404197981 */ /* 0x000f22000c1e9900 */
[----:B------:R-:W-:-:S02]  /*0a50*/  IMAD.MOV.U32 R2, RZ, RZ, R18 ;  /* 0x000000ffff027224 */ /* 0x000fc400078e0012 */
[C---:B--2--5:R-:W-:Y:S01]  /*0a60*/  FMUL R7, R14.reuse, R3 ;  /* 0x000000030e077220 */ /* 0x064fe20000400000 */
[----:B------:R-:W-:Y:S02]  /*0a70*/  IMAD.MOV.U32 R3, RZ, RZ, R19 ;  /* 0x000000ffff037224 */ /* 0x000fe400078e0013 */
[----:B------:R-:W2:Y:S01]  /*0a80*/  LDG.E.CONSTANT R19, desc[UR4][R8.64+-0x4] ;  /* 0xfffffc0408137981 */ /* 0x000ea2000c1e9900 */
[C---:B---3--:R-:W-:Y:S01]  /*0a90*/  FMUL R18, R14.reuse, R6 ;  /* 0x000000060e127220 */ /* 0x048fe20000400000 */
[----:B------:R-:W-:Y:S02]  /*0aa0*/  MOV R6, R17 ;  /* 0x0000001100067202 */ /* 0x000fe40000000f00 */
[----:B------:R0:W-:Y:S01]  /*0ab0*/  REDG.E.ADD.F32.FTZ.RN.STRONG.GPU desc[UR4][R2.64+-0x10], R7 ;  /* 0xfffff007020079a6 */ /* 0x0001e2000c12f304 */
[----:B----4-:R-:W-:-:S03]  /*0ac0*/  FMUL R24, R14, R21 ;  /* 0x000000150e187220 */ /* 0x010fc60000400000 */
[----:B------:R-:W3:Y:S01]  /*0ad0*/  LDG.E.CONSTANT R21, desc[UR4][R4.64] ;  /* 0x0000000404157981 */ /* 0x000ee2000c1e9900 */
[----:B------:R-:W-:-:S03]  /*0ae0*/  FMUL R26, R14, R23 ;  /* 0x000000170e1a7220 */ /* 0x000fc60000400000 */
[----:B------:R-:W4:Y:S01]  /*0af0*/  LDG.E.CONSTANT R17, desc[UR4][R8.64] ;  /* 0x0000000408117981 */ /* 0x000f22000c1e9900 */
[C---:B------:R-:W-:Y:S01]  /*0b00*/  FMUL R28, R14.reuse, R27 ;  /* 0x0000001b0e1c7220 */ /* 0x040fe20000400000 */
[----:B0-----:R-:W-:Y:S02]  /*0b10*/  IMAD.MOV.U32 R7, RZ, RZ, R22 ;  /* 0x000000ffff077224 */ /* 0x001fe400078e0016 */
[C---:B------:R-:W-:Y:S01]  /*0b20*/  FMUL R29, R14.reuse, R29 ;  /* 0x0000001d0e1d7220 */ /* 0x040fe20000400000 */
[----:B------:R-:W4:Y:S01]  /*0b30*/  LDG.E.CONSTANT R23, desc[UR4][R4.64+0x4] ;  /* 0x0000040404177981 */ /* 0x000f22000c1e9900 */
[----:B------:R-:W-:-:S03]  /*0b40*/  FMUL R25, R14, R25 ;  /* 0x000000190e197220 */ /* 0x000fc60000400000 */
[----:B------:R-:W-:Y:S04]  /*0b50*/  REDG.E.ADD.F32.FTZ.RN.STRONG.GPU desc[UR4][R6.64+-0x10], R24 ;  /* 0xfffff018060079a6 */ /* 0x000fe8000c12f304 */
[----:B------:R0:W-:Y:S04]  /*0b60*/  REDG.E.ADD.F32.FTZ.RN.STRONG.GPU desc[UR4][R2.64+-0xc], R18 ;  /* 0xfffff412020079a6 */ /* 0x0001e8000c12f304 */
[----:B------:R-:W-:Y:S04]  /*0b70*/  REDG.E.ADD.F32.FTZ.RN.STRONG.GPU desc[UR4][R6.64+-0xc], R26 ;  /* 0xfffff41a060079a6 */ /* 0x000fe8000c12f304 */
[----:B------:R-:W-:Y:S04]  /*0b80*/  REDG.E.ADD.F32.FTZ.RN.STRONG.GPU desc[UR4][R2.64+-0x8], R28 ;  /* 0xfffff81c020079a6 */ /* 0x000fe8000c12f304 */
[----:B------:R-:W-:Y:S04]  /*0b90*/  REDG.E.ADD.F32.FTZ.RN.STRONG.GPU desc[UR4][R6.64+-0x8], R29 ;  /* 0xfffff81d060079a6 */ /* 0x000fe8000c12f304 */
[----:B------:R1:W-:Y:S04]  /*0ba0*/  REDG.E.ADD.F32.FTZ.RN.STRONG.GPU desc[UR4][R2.64+-0x4], R25 ;  /* 0xfffffc19020079a6 */ /* 0x0003e8000c12f304 */
[----:B------:R-:W4:Y:S04]  /*0bb0*/  LDG.E.CONSTANT R22, desc[UR4][R8.64+0x4] ;  /* 0x0000040408167981 */ /* 0x000f28000c1e9900 */
[----:B0-----:R-:W4:Y:S04]  /*0bc0*/  LDG.E.CONSTANT R18, desc[UR4][R8.64+0x8] ;  /* 0x0000080408127981 */ /* 0x001f28000c1e9900 */
[----:B-1----:R-:W4:Y:S04]  /*0bd0*/  LDG.E.CONSTANT R25, desc[UR4][R4.64+0x8] ;  /* 0x0000080404197981 */ /* 0x002f28000c1e9900 */
[----:B------:R0:W4:Y:S04]  /*0be0*/  LDG.E.CONSTANT R29, desc[UR4][R4.64+0xc] ;  /* 0x00000c04041d7981 */ /* 0x000128000c1e9900 */
[----:B------:R1:W4:Y:S01]  /*0bf0*/  LDG.E.CONSTANT R27, desc[UR4][R8.64+0xc] ;  /* 0x00000c04081b7981 */ /* 0x000322000c1e9900 */
[----:B------:R-:W-:-:S05]  /*0c00*/  VIADD R16, R16, 0x8 ;  /* 0x0000000810107836 */ /* 0x000fca0000000000 */
[----:B------:R-:W-:Y:S02]  /*0c10*/  ISETP.NE.AND P1, PT, R16, RZ, PT ;  /* 0x000000ff1000720c */ /* 0x000fe40003f25270 */
[----:B0-----:R-:W-:Y:S02]  /*0c20*/  IADD3 R4, P4, PT, R4, 0x20, RZ ;  /* 0x0000002004047810 */ /* 0x001fe40007f9e0ff */
[----:B-1----:R-:W-:-:S03]  /*0c30*/  IADD3 R8, P2, PT, R8, 0x20, RZ ;  /* 0x0000002008087810 */ /* 0x002fc60007f5e0ff */
[----:B------:R-:W-:Y:S02]  /*0c40*/  IMAD.X R5, RZ, RZ, R5, P4 ;  /* 0x000000ffff057224 */ /* 0x000fe400020e0605 */
[----:B------:R-:W-:Y:S02]  /*0c50*/  IMAD.X R9, RZ, RZ, R9, P2 ;  /* 0x000000ffff097224 */ /* 0x000fe400010e0609 */
[----:B--2---:R-:W-:-:S05]  /*0c60*/  FMUL R19, R14, R19 ;  /* 0x000000130e137220 */ /* 0x004fca0000400000 */
[----:B------:R-:W-:Y:S01]  /*0c70*/  REDG.E.ADD.F32.FTZ.RN.STRONG.GPU desc[UR4][R6.64+-0x4], R19 ;  /* 0xfffffc13060079a6 */ /* 0x000fe2000c12f304 */
[C---:B---3--:R-:W-:Y:S01]  /*0c80*/  FMUL R21, R14.reuse, R21 ;  /* 0x000000150e157220 */ /* 0x048fe20000400000 */
[----:B----4-:R-:W-:-:S04]  /*0c90*/  FMUL R17, R14, R17 ;  /* 0x000000110e117220 */ /* 0x010fc80000400000 */
[----:B------:R-:W-:Y:S04]  /*0ca0*/  REDG.E.ADD.F32.FTZ.RN.STRONG.GPU desc[UR4][R2.64], R21 ;  /* 0x00000015020079a6 */ /* 0x000fe8000c12f304 */
[----:B------:R0:W-:Y:S01]  /*0cb0*/  REDG.E.ADD.F32.FTZ.RN.STRONG.GPU desc[UR4][R6.64], R17 ;  /* 0x00000011060079a6 */ /* 0x0001e2000c12f304 */
[----:B------:R-:W-:-:S05]  /*0cc0*/  FMUL R23, R14, R23 ;  /* 0x000000170e177220 */ /* 0x000fca0000400000 */
[----:B------:R-:W-:Y:S01]  /*0cd0*/  REDG.E.ADD.F32.FTZ.RN.STRONG.GPU desc[UR4][R2.64+0x4], R23 ;  /* 0x00000417020079a6 */ /* 0x000fe2000c12f304 */
[----:B0-----:R-:W-:Y:S01]  /*0ce0*/  IADD3 R17, P5, PT, R6, 0x20, RZ ;  /* 0x0000002006117810 */ /* 0x001fe20007fbe0ff */
[C---:B------:R-:W-:Y:S01]  /*0cf0*/  FMUL R22, R14.reuse, R22 ;  /* 0x000000160e167220 */ /* 0x040fe20000400000 */
[----:B------:R-:W-:-:S04]  /*0d00*/  FMUL R24, R14, R18 ;  /* 0x000000120e187220 */ /* 0x000fc80000400000 */
[----:B------:R0:W-:Y:S01]  /*0d10*/  REDG.E.ADD.F32.FTZ.RN.STRONG.GPU desc[UR4][R6.64+0x4], R22 ;  /* 0x00000416060079a6 */ /* 0x0001e2000c12f304 */
[C---:B------:R-:W-:Y:S01]  /*0d20*/  FMUL R25, R14.reuse, R25 ;  /* 0x000000190e197220 */ /* 0x040fe20000400000 */
[----:B------:R-:W-:-:S04]  /*0d30*/  FMUL R29, R14, R29 ;  /* 0x0000001d0e1d7220 */ /* 0x000fc80000400000 */
[----:B------:R1:W-:Y:S01]  /*0d40*/  REDG.E.ADD.F32.FTZ.RN.STRONG.GPU desc[UR4][R2.64+0x8], R25 ;  /* 0x00000819020079a6 */ /* 0x0003e2000c12f304 */
[----:B------:R-:W-:-:S03]  /*0d50*/  FMUL R27, R14, R27 ;  /* 0x0000001b0e1b7220 */ /* 0x000fc60000400000 */
[----:B------:R1:W-:Y:S01]  /*0d60*/  REDG.E.ADD.F32.FTZ.RN.STRONG.GPU desc[UR4][R6.64+0x8], R24 ;  /* 0x00000818060079a6 */ /* 0x0003e2000c12f304 */
[----:B------:R-:W-:-:S03]  /*0d70*/  IADD3 R18, P3, PT, R2, 0x20, RZ ;  /* 0x0000002002127810 */ /* 0x000fc60007f7e0ff */
[----:B------:R1:W-:Y:S01]  /*0d80*/  REDG.E.ADD.F32.FTZ.RN.STRONG.GPU desc[UR4][R2.64+0xc], R29 ;  /* 0x00000c1d020079a6 */ /* 0x0003e2000c12f304 */
[----:B0-----:R-:W-:-:S03]  /*0d90*/  IADD3.X R22, PT, PT, RZ, R7, RZ, P5, !PT ;  /* 0x00000007ff167210 */ /* 0x001fc60002ffe4ff */
[----:B------:R1:W-:Y:S01]  /*0da0*/  REDG.E.ADD.F32.FTZ.RN.STRONG.GPU desc[UR4][R6.64+0xc], R27 ;  /* 0x00000c1b060079a6 */ /* 0x0003e2000c12f304 */
[----:B------:R-:W-:Y:S01]  /*0db0*/  IMAD.X R19, RZ, RZ, R3, P3 ;  /* 0x000000ffff137224 */ /* 0x000fe200018e0603 */
[----:B------:R-:W-:Y:S06]  /*0dc0*/  @P1 BRA `(.L_x_1) ;  /* 0xfffffffc00041947 */ /* 0x000fec000383ffff */
.L_x_0:
[----:B------:R-:W-:Y:S05]  /*0dd0*/  @!P0 EXIT ;  /* 0x000000000000894d */ /* 0x000fea0003800000 */
[----:B------:R-:W-:Y:S02]  /*0de0*/  ISETP.GE.U32.AND P1, PT, R20, 0x4, PT ;  /* 0x000000041400780c */ /* 0x000fe40003f26070 */
[----:B------:R-:W-:-:S04]  /*0df0*/  LOP3.LUT R18, R0, 0x3, RZ, 0xc0, !PT ;  /* 0x0000000300127812 */ /* 0x000fc800078ec0ff */
[----:B------:R-:W-:-:S07]  /*0e00*/  ISETP.NE.AND P0, PT, R18, RZ, PT ;  /* 0x000000ff1200720c */ /* 0x000fce0003f05270 */
[----:B------:R-:W-:Y:S06]  /*0e10*/  @!P1 BRA `(.L_x_2) ;  /* 0x0000000000b09947 */ /* 0x000fec0003800000 */
[----:B------:R-:W2:Y:S01]  /*0e20*/  LDCU.128 UR8, c[0x0][0x390] ;  /* 0x00007200ff0877ac */ /* 0x000ea20008000c00 */
[C---:B0-----:R-:W-:Y:S02]  /*0e30*/  IADD3 R5, P2, PT, R15.reuse, R11, RZ ;  /* 0x0000000b0f057210 */ /* 0x041fe40007f5e0ff */
[----:B------:R-:W-:Y:S01]  /*0e40*/  IADD3 R20, P1, PT, R15, R10, RZ ;  /* 0x0000000a0f147210 */ /* 0x000fe20007f3e0ff */
[----:B------:R-:W0:Y:S02]  /*0e50*/  LDCU.64 UR6, c[0x0][0x388] ;  /* 0x00007100ff0677ac */ /* 0x000e240008000a00 */
[----:B-1----:R-:W-:Y:S02]  /*0e60*/  IMAD.X R2, RZ, RZ, R12, P2 ;  /* 0x000000ffff027224 */ /* 0x002fe400010e060c */
[C---:B------:R-:W-:Y:S02]  /*0e70*/  IMAD.SHL.U32 R4, R5.reuse, 0x4, RZ ;  /* 0x0000000405047824 */ /* 0x040fe400078e00ff */
[----:B------:R-:W-:Y:S01]  /*0e80*/  IMAD.X R7, RZ, RZ, R13, P1 ;  /* 0x000000ffff077224 */ /* 0x000fe200008e060d */
[----:B------:R-:W-:Y:S01]  /*0e90*/  SHF.L.U64.HI R5, R5, 0x2, R2 ;  /* 0x0000000205057819 */ /* 0x000fe20000010202 */
[----:B------:R-:W-:-:S03]  /*0ea0*/  IMAD.SHL.U32 R3, R20, 0x4, RZ ;  /* 0x0000000414037824 */ /* 0x000fc600078e00ff */
[----:B------:R-:W-:Y:S02]  /*0eb0*/  SHF.L.U64.HI R20, R20, 0x2, R7 ;  /* 0x0000000214147819 */ /* 0x000fe40000010207 */
[----:B--2---:R-:W-:Y:S02]  /*0ec0*/  IADD3 R8, P1, PT, R4, UR8, RZ ;  /* 0x0000000804087c10 */ /* 0x004fe4000ff3e0ff */
[----:B0-----:R-:W-:Y:S02]  /*0ed0*/  IADD3 R6, P2, PT, R3, UR6, RZ ;  /* 0x0000000603067c10 */ /* 0x001fe4000ff5e0ff */
[----:B------:R-:W-:Y:S02]  /*0ee0*/  IADD3.X R9, PT, PT, R5, UR9, RZ, P1, !PT ;  /* 0x0000000905097c10 */ /* 0x000fe40008ffe4ff */
[----:B------:R-:W-:Y:S01]  /*0ef0*/  IADD3.X R7, PT, PT, R20, UR7, RZ, P2, !PT ;  /* 0x0000000714077c10 */ /* 0x000fe200097fe4ff */
[----:B------:R-:W0:Y:S02]  /*0f00*/  LDCU.64 UR6, c[0x0][0x3a0] ;  /* 0x00007400ff0677ac */ /* 0x000e240008000a00 */
[----:B------:R-:W2:Y:S04]  /*0f10*/  LDG.E.CONSTANT R29, desc[UR4][R8.64] ;  /* 0x00000004081d7981 */ /* 0x000ea8000c1e9900 */
[----:B------:R-:W3:Y:S04]  /*0f20*/  LDG.E.CONSTANT R16, desc[UR4][R6.64] ;  /* 0x0000000406107981 */ /* 0x000ee8000c1e9900 */
[----:B------:R-:W4:Y:S04]  /*0f30*/  LDG.E.CONSTANT R27, desc[UR4][R8.64+0x4] ;  /* 0x00000404081b7981 */ /* 0x000f28000c1e9900 */
[----:B------:R-:W4:Y:S04]  /*0f40*/  LDG.E.CONSTANT R23, desc[UR4][R6.64+0x4] ;  /* 0x0000040406177981 */ /* 0x000f28000c1e9900 */
[----:B------:R-:W4:Y:S04]  /*0f50*/  LDG.E.CONSTANT R19, desc[UR4][R8.64+0x8] ;  /* 0x0000080408137981 */ /* 0x000f28000c1e9900 */
[----:B------:R-:W4:Y:S04]  /*0f60*/  LDG.E.CONSTANT R17, desc[UR4][R6.64+0x8] ;  /* 0x0000080406117981 */ /* 0x000f28000c1e9900 */
[----:B------:R-:W4:Y:S04]  /*0f70*/  LDG.E.CONSTANT R21, desc[UR4][R8.64+0xc] ;  /* 0x00000c0408157981 */ /* 0x000f28000c1e9900 */
[----:B------:R-:W4:Y:S01]  /*0f80*/  LDG.E.CONSTANT R25, desc[UR4][R6.64+0xc] ;  /* 0x00000c0406197981 */ /* 0x000f22000c1e9900 */
[----:B------:R-:W-:-:S02]  /*0f90*/  IADD3 R2, P1, PT, R3, UR10, RZ ;  /* 0x0000000a03027c10 */ /* 0x000fc4000ff3e0ff */
[----:B0-----:R-:W-:Y:S02]  /*0fa0*/  IADD3 R4, P2, PT, R4, UR6, RZ ;  /* 0x0000000604047c10 */ /* 0x001fe4000ff5e0ff */
[----:B------:R-:W-:Y:S02]  /*0fb0*/  IADD3.X R3, PT, PT, R20, UR11, RZ, P1, !PT ;  /* 0x0000000b14037c10 */ /* 0x000fe40008ffe4ff */
[----:B------:R-:W-:Y:S01]  /*0fc0*/  IADD3.X R5, PT, PT, R5, UR7, RZ, P2, !PT ;  /* 0x0000000705057c10 */ /* 0x000fe200097fe4ff */
[C---:B--2--5:R-:W-:Y:S01]  /*0fd0*/  FMUL R29, R14.reuse, R29 ;  /* 0x0000001d0e1d7220 */ /* 0x064fe20000400000 */
[----:B---3--:R-:W-:-:S04]  /*0fe0*/  FMUL R16, R14, R16 ;  /* 0x000000100e107220 */ /* 0x008fc80000400000 */
[----:B------:R2:W-:Y:S01]  /*0ff0*/  REDG.E.ADD.F32.FTZ.RN.STRONG.GPU desc[UR4][R2.64], R29 ;  /* 0x0000001d020079a6 */ /* 0x0005e2000c12f304 */
[----:B----4-:R-:W-:-:S03]  /*1000*/  FMUL R27, R14, R27 ;  /* 0x0000001b0e1b7220 */ /* 0x010fc60000400000 */
[----:B------:R2:W-:Y:S01]  /*1010*/  REDG.E.ADD.F32.FTZ.RN.STRONG.GPU desc[UR4][R4.64], R16 ;  /* 0x00000010040079a6 */ /* 0x0005e2000c12f304 */
[----:B------:R-:W-:-:S03]  /*1020*/  FMUL R23, R14, R23 ;  /* 0x000000170e177220 */ /* 0x000fc60000400000 */
        /* <DEDUP_REMOVED lines=8> */
[----:B------:R2:W-:Y:S04]  /*10b0*/  REDG.E.ADD.F32.FTZ.RN.STRONG.GPU desc[UR4][R2.64+0xc], R21 ;  /* 0x00000c15020079a6 */ /* 0x0005e8000c12f304 */
[----:B------:R2:W-:Y:S01]  /*10c0*/  REDG.E.ADD.F32.FTZ.RN.STRONG.GPU desc[UR4][R4.64+0xc], R25 ;  /* 0x00000c19040079a6 */ /* 0x0005e2000c12f304 */
[----:B------:R-:W-:-:S07]  /*10d0*/  VIADD R15, R15, 0x4 ;  /* 0x000000040f0f7836 */ /* 0x000fce0000000000 */
.L_x_2:
[----:B------:R-:W-:Y:S05]  /*10e0*/  @!P0 EXIT ;  /* 0x000000000000894d */ /* 0x000fea0003800000 */
[----:B------:R-:W-:Y:S02]  /*10f0*/  ISETP.NE.AND P1, PT, R18, 0x1, PT ;  /* 0x000000011200780c */ /* 0x000fe40003f25270 */
[----:B------:R-:W-:-:S04]  /*1100*/  LOP3.LUT R0, R0, 0x1, RZ, 0xc0, !PT ;  /* 0x0000000100007812 */ /* 0x000fc800078ec0ff */
[----:B------:R-:W-:-:S07]  /*1110*/  ISETP.NE.U32.AND P0, PT, R0, 0x1, PT ;  /* 0x000000010000780c */ /* 0x000fce0003f05070 */
[----:B------:R-:W-:Y:S06]  /*1120*/  @!P1 BRA `(.L_x_3) ;  /* 0x0000000000809947 */ /* 0x000fec0003800000 */
[----:B------:R-:W3:Y:S01]  /*1130*/  LDCU.128 UR8, c[0x0][0x390] ;  /* 0x00007200ff0877ac */ /* 0x000ee20008000c00 */
[C---:B-12---:R-:W-:Y:S02]  /*1140*/  IADD3 R2, P2, PT, R15.reuse, R11, RZ ;  /* 0x0000000b0f027210 */ /* 0x046fe40007f5e0ff */
[----:B------:R-:W-:Y:S01]  /*1150*/  IADD3 R0, P1, PT, R15, R10, RZ ;  /* 0x0000000a0f007210 */ /* 0x000fe20007f3e0ff */
[----:B------:R-:W1:Y:S01]  /*1160*/  LDCU.64 UR6, c[0x0][0x388] ;  /* 0x00007100ff0677ac */ /* 0x000e620008000a00 */
[----:B0-----:R-:W-:Y:S01]  /*1170*/  IADD3.X R5, PT, PT, RZ, R12, RZ, P2, !PT ;  /* 0x0000000cff057210 */ /* 0x001fe200017fe4ff */
[C---:B------:R-:W-:Y:S02]  /*1180*/  IMAD.SHL.U32 R8, R2.reuse, 0x4, RZ ;  /* 0x0000000402087824 */ /* 0x040fe400078e00ff */
[----:B------:R-:W-:Y:S01]  /*1190*/  IMAD.X R3, RZ, RZ, R13, P1 ;  /* 0x000000ffff037224 */ /* 0x000fe200008e060d */
[----:B------:R-:W-:Y:S01]  /*11a0*/  SHF.L.U64.HI R9, R2, 0x2, R5 ;  /* 0x0000000202097819 */ /* 0x000fe20000010205 */
[----:B------:R-:W-:-:S03]  /*11b0*/  IMAD.SHL.U32 R4, R0, 0x4, RZ ;  /* 0x0000000400047824 */ /* 0x000fc600078e00ff */
[----:B------:R-:W-:Y:S02]  /*11c0*/  SHF.L.U64.HI R0, R0, 0x2, R3 ;  /* 0x0000000200007819 */ /* 0x000fe40000010203 */
[----:B---3--:R-:W-:Y:S02]  /*11d0*/  IADD3 R2, P1, PT, R8, UR8, RZ ;  /* 0x0000000808027c10 */ /* 0x008fe4000ff3e0ff */
[----:B-1----:R-:W-:Y:S02]  /*11e0*/  IADD3 R6, P2, PT, R4, UR6, RZ ;  /* 0x0000000604067c10 */ /* 0x002fe4000ff5e0ff */
[----:B------:R-:W-:Y:S02]  /*11f0*/  IADD3.X R3, PT, PT, R9, UR9, RZ, P1, !PT ;  /* 0x0000000909037c10 */ /* 0x000fe40008ffe4ff */
[----:B------:R-:W-:Y:S01]  /*1200*/  IADD3.X R7, PT, PT, R0, UR7, RZ, P2, !PT ;  /* 0x0000000700077c10 */ /* 0x000fe200097fe4ff */
[----:B------:R-:W0:Y:S02]  /*1210*/  LDCU.64 UR6, c[0x0][0x3a0] ;  /* 0x00007400ff0677ac */ /* 0x000e240008000a00 */
[----:B------:R-:W2:Y:S04]  /*1220*/  LDG.E.CONSTANT R17, desc[UR4][R2.64] ;  /* 0x0000000402117981 */ /* 0x000ea8000c1e9900 */
[----:B------:R-:W3:Y:S04]  /*1230*/  LDG.E.CONSTANT R19, desc[UR4][R6.64] ;  /* 0x0000000406137981 */ /* 0x000ee8000c1e9900 */
        /* <DEDUP_REMOVED lines=12> */
[----:B------:R3:W-:Y:S04]  /*1300*/  REDG.E.ADD.F32.FTZ.RN.STRONG.GPU desc[UR4][R4.64+0x4], R21 ;  /* 0x00000415040079a6 */ /* 0x0007e8000c12f304 */
[----:B------:R3:W-:Y:S01]  /*1310*/  REDG.E.ADD.F32.FTZ.RN.STRONG.GPU desc[UR4][R8.64+0x4], R23 ;  /* 0x00000417080079a6 */ /* 0x0007e2000c12f304 */
[----:B------:R-:W-:-:S07]  /*1320*/  VIADD R15, R15, 0x2 ;  /* 0x000000020f0f7836 */ /* 0x000fce0000000000 */
.L_x_3:
[----:B------:R-:W-:Y:S05]  /*1330*/  @P0 EXIT ;  /* 0x000000000000094d */ /* 0x000fea0003800000 */
[----:B------:R-:W4:Y:S01]  /*1340*/  LDCU.128 UR8, c[0x0][0x390] ;  /* 0x00007200ff0877ac */ /* 0x000f220008000c00 */
[C---:B------:R-:W-:Y:S02]  /*1350*/  IADD3 R0, P1, PT, R15.reuse, R11, RZ ;  /* 0x0000000b0f007210 */ /* 0x040fe40007f3e0ff */
[----:B0-23--:R-:W-:Y:S01]  /*1360*/  IADD3 R5, P0, PT, R15, R10, RZ ;  /* 0x0000000a0f057210 */ /* 0x00dfe20007f1e0ff */
[----:B------:R-:W0:Y:S02]  /*1370*/  LDCU.64 UR6, c[0x0][0x388] ;  /* 0x00007100ff0677ac */ /* 0x000e240008000a00 */
[----:B-1----:R-:W-:Y:S01]  /*1380*/  IMAD.X R3, RZ, RZ, R12, P1 ;  /* 0x000000ffff037224 */ /* 0x002fe200008e060c */
[----:B------:R-:W-:Y:S01]  /*1390*/  IADD3.X R2, PT, PT, RZ, R13, RZ, P0, !PT ;  /* 0x0000000dff027210 */ /* 0x000fe200007fe4ff */
[----:B------:R-:W-:Y:S02]  /*13a0*/  IMAD.SHL.U32 R8, R0, 0x4, RZ ;  /* 0x0000000400087824 */ /* 0x000fe400078e00ff */
[C---:B------:R-:W-:Y:S01]  /*13b0*/  IMAD.SHL.U32 R4, R5.reuse, 0x4, RZ ;  /* 0x0000000405047824 */ /* 0x040fe200078e00ff */
[----:B------:R-:W-:-:S02]  /*13c0*/  SHF.L.U64.HI R5, R5, 0x2, R2 ;  /* 0x0000000205057819 */ /* 0x000fc40000010202 */
[----:B------:R-:W-:Y:S02]  /*13d0*/  SHF.L.U64.HI R0, R0, 0x2, R3 ;  /* 0x0000000200007819 */ /* 0x000fe40000010203 */
[----:B----4-:R-:W-:Y:S02]  /*13e0*/  IADD3 R2, P0, PT, R8, UR8, RZ ;  /* 0x0000000808027c10 */ /* 0x010fe4000ff1e0ff */
[----:B0-----:R-:W-:Y:S02]  /*13f0*/  IADD3 R6, P1, PT, R4, UR6, RZ ;  /* 0x0000000604067c10 */ /* 0x001fe4000ff3e0ff */
[----:B------:R-:W-:Y:S02]  /*1400*/  IADD3.X R3, PT, PT, R0, UR9, RZ, P0, !PT ;  /* 0x0000000900037c10 */ /* 0x000fe400087fe4ff */
[----:B------:R-:W-:Y:S01]  /*1410*/  IADD3.X R7, PT, PT, R5, UR7, RZ, P1, !PT ;  /* 0x0000000705077c10 */ /* 0x000fe20008ffe4ff */
[----:B------:R-:W0:Y:S03]  /*1420*/  LDCU.64 UR6, c[0x0][0x3a0] ;  /* 0x00007400ff0677ac */ /* 0x000e260008000a00 */
[----:B------:R-:W2:Y:S04]  /*1430*/  LDG.E.CONSTANT R3, desc[UR4][R2.64] ;  /* 0x0000000402037981 */ /* 0x000ea8000c1e9900 */
[----:B------:R-:W3:Y:S01]  /*1440*/  LDG.E.CONSTANT R7, desc[UR4][R6.64] ;  /* 0x0000000406077981 */ /* 0x000ee2000c1e9900 */
[----:B------:R-:W-:-:S04]  /*1450*/  IADD3 R4, P0, PT, R4, UR10, RZ ;  /* 0x0000000a04047c10 */ /* 0x000fc8000ff1e0ff */
[----:B------:R-:W-:Y:S02]  /*1460*/  IADD3.X R5, PT, PT, R5, UR11, RZ, P0, !PT ;  /* 0x0000000b05057c10 */ /* 0x000fe400087fe4ff */
[----:B0-----:R-:W-:-:S04]  /*1470*/  IADD3 R8, P1, PT, R8, UR6, RZ ;  /* 0x0000000608087c10 */ /* 0x001fc8000ff3e0ff */
[----:B------:R-:W-:Y:S01]  /*1480*/  IADD3.X R9, PT, PT, R0, UR7, RZ, P1, !PT ;  /* 0x0000000700097c10 */ /* 0x000fe20008ffe4ff */
[C---:B--2--5:R-:W-:Y:S01]  /*1490*/  FMUL R11, R14.reuse, R3 ;  /* 0x000000030e0b7220 */ /* 0x064fe20000400000 */
[----:B---3--:R-:W-:-:S04]  /*14a0*/  FMUL R13, R14, R7 ;  /* 0x000000070e0d7220 */ /* 0x008fc80000400000 */
[----:B------:R-:W-:Y:S04]  /*14b0*/  REDG.E.ADD.F32.FTZ.RN.STRONG.GPU desc[UR4][R4.64], R11 ;  /* 0x0000000b040079a6 */ /* 0x000fe8000c12f304 */
[----:B------:R-:W-:Y:S01]  /*14c0*/  REDG.E.ADD.F32.FTZ.RN.STRONG.GPU desc[UR4][R8.64], R13 ;  /* 0x0000000d080079a6 */ /* 0x000fe2000c12f304 */
[----:B------:R-:W-:Y:S05]  /*14d0*/  EXIT ;  /* 0x000000000000794d */ /* 0x000fea0003800000 */
.L_x_4:
[----:B------:R-:W-:-:S00]  /*14e0*/  BRA `(.L_x_4) ;  /* 0xfffffffc00fc7947 */ /* 0x000fc0000383ffff */
[----:B------:R-:W-:-:S00]  /*14f0*/  NOP ;  /* 0x0000000000007918 */ /* 0x000fc00000000000 */
        /* <DEDUP_REMOVED lines=8> */
.L_x_5:


//--------------------- .nv.shared.reserved.0     --------------------------
	.section	.nv.shared.reserved.0,"aw",@nobits
	.weak		__nv_reservedSMEM_offset_0_alias
	.size		__nv_reservedSMEM_offset_0_alias, 0, 64
	.other		__nv_reservedSMEM_offset_0_alias,@"STO_CUDA_RESERVED_SHARED STV_DEFAULT"
__nv_reservedSMEM_offset_0_alias:
	.zero		0
	.zero		64


//--------------------- .nv.constant0.attention_scores_backward_kernel --------------------------
	.section	.nv.constant0.attention_scores_backward_kernel,"a",@progbits
	.sectionflags	@""
	.align	4
.nv.constant0.attention_scores_backward_kernel:
	.zero		952


//--------------------- SYMBOLS --------------------------

	.type		.nv.reservedSmem.offset0,@object
	.size		.nv.reservedSmem.offset0,0x4
